	.headerflags	@"EF_CUDA_TEXMODE_UNIFIED EF_CUDA_64BIT_ADDRESS EF_CUDA_ACCELERATORS EF_CUDA_SM90 EF_CUDA_VIRTUAL_SM(EF_CUDA_SM90)"
	.elftype	@"ET_EXEC"


//--------------------- .nv.info                  --------------------------
	.section	.nv.info,"",@"SHT_CUDA_INFO"
	.align	4


	//----- nvinfo : EIATTR_REGCOUNT
	.align		4
        /*0000*/ 	.byte	0x04, 0x2f
        /*0002*/ 	.short	(.L_1 - .L_0)
	.align		4
.L_0:
        /*0004*/ 	.word	index@(triton_poi_fused_add_div_10)
        /*0008*/ 	.word	0x00000018


	//----- nvinfo : EIATTR_MIN_STACK_SIZE
	.align		4
.L_1:
        /*000c*/ 	.byte	0x04, 0x12
        /*000e*/ 	.short	(.L_3 - .L_2)
	.align		4
.L_2:
        /*0010*/ 	.word	index@(triton_poi_fused_add_div_10)
        /*0014*/ 	.word	0x00000000


	//----- nvinfo : EIATTR_FRAME_SIZE
	.align		4
.L_3:
        /*0018*/ 	.byte	0x04, 0x11
        /*001a*/ 	.short	(.L_5 - .L_4)
	.align		4
.L_4:
        /*001c*/ 	.word	index@(triton_poi_fused_add_div_10)
        /*0020*/ 	.word	0x00000000


	//----- nvinfo : EIATTR_MIN_STACK_SIZE
	.align		4
.L_5:
        /*0024*/ 	.byte	0x04, 0x12
        /*0026*/ 	.short	(.L_7 - .L_6)
	.align		4
.L_6:
        /*0028*/ 	.word	index@(triton_poi_fused_add_div_10)
        /*002c*/ 	.word	0x00000000
.L_7:


//--------------------- .nv.info.triton_poi_fused_add_div_10 --------------------------
	.section	.nv.info.triton_poi_fused_add_div_10,"",@"SHT_CUDA_INFO"
	.sectionflags	@""
	.align	4


	//----- nvinfo : EIATTR_CUDA_API_VERSION
	.align		4
        /*0000*/ 	.byte	0x04, 0x37
        /*0002*/ 	.short	(.L_9 - .L_8)
.L_8:
        /*0004*/ 	.word	0x0000007c


	//----- nvinfo : EIATTR_KPARAM_INFO
	.align		4
.L_9:
        /*0008*/ 	.byte	0x04, 0x17
        /*000a*/ 	.short	(.L_11 - .L_10)
.L_10:
        /*000c*/ 	.word	0x00000000
        /*0010*/ 	.short	0x0005
        /*0012*/ 	.short	0x0028
        /*0014*/ 	.byte	0x00, 0xf0, 0x11, 0x00


	//----- nvinfo : EIATTR_KPARAM_INFO
	.align		4
.L_11:
        /*0018*/ 	.byte	0x04, 0x17
        /*001a*/ 	.short	(.L_13 - .L_12)
.L_12:
        /*001c*/ 	.word	0x00000000
        /*0020*/ 	.short	0x0004
        /*0022*/ 	.short	0x0020
        /*0024*/ 	.byte	0x00, 0xf4, 0x21, 0x00


	//----- nvinfo : EIATTR_KPARAM_INFO
	.align		4
.L_13:
        /*0028*/ 	.byte	0x04, 0x17
        /*002a*/ 	.short	(.L_15 - .L_14)
.L_14:
        /*002c*/ 	.word	0x00000000
        /*0030*/ 	.short	0x0003
        /*0032*/ 	.short	0x0018
        /*0034*/ 	.byte	0x00, 0xf4, 0x21, 0x00


	//----- nvinfo : EIATTR_KPARAM_INFO
	.align		4
.L_15:
        /*0038*/ 	.byte	0x04, 0x17
        /*003a*/ 	.short	(.L_17 - .L_16)
.L_16:
        /*003c*/ 	.word	0x00000000
        /*0040*/ 	.short	0x0002
        /*0042*/ 	.short	0x0010
        /*0044*/ 	.byte	0x00, 0xf4, 0x21, 0x00


	//----- nvinfo : EIATTR_KPARAM_INFO
	.align		4
.L_17:
        /*0048*/ 	.byte	0x04, 0x17
        /*004a*/ 	.short	(.L_19 - .L_18)
.L_18:
        /*004c*/ 	.word	0x00000000
        /*0050*/ 	.short	0x0001
        /*0052*/ 	.short	0x0008
        /*0054*/ 	.byte	0x00, 0xf4, 0x21, 0x00


	//----- nvinfo : EIATTR_KPARAM_INFO
	.align		4
.L_19:
        /*0058*/ 	.byte	0x04, 0x17
        /*005a*/ 	.short	(.L_21 - .L_20)
.L_20:
        /*005c*/ 	.word	0x00000000
        /*0060*/ 	.short	0x0000
        /*0062*/ 	.short	0x0000
        /*0064*/ 	.byte	0x00, 0xf4, 0x21, 0x00


	//----- nvinfo : EIATTR_SPARSE_MMA_MASK
	.align		4
.L_21:
        /*0068*/ 	.byte	0x03, 0x50
        /*006a*/ 	.short	0x0000


	//----- nvinfo : EIATTR_MAXREG_COUNT
	.align		4
        /*006c*/ 	.byte	0x03, 0x1b
        /*006e*/ 	.short	0x00ff


	//----- nvinfo : EIATTR_EXIT_INSTR_OFFSETS
	.align		4
        /*0070*/ 	.byte	0x04, 0x1c
        /*0072*/ 	.short	(.L_23 - .L_22)


	//   ....[0]....
.L_22:
        /*0074*/ 	.word	0x00000290


	//   ....[1]....
        /*0078*/ 	.word	0x000002b0


	//----- nvinfo : EIATTR_REQNTID
	.align		4
.L_23:
        /*007c*/ 	.byte	0x04, 0x10
        /*007e*/ 	.short	(.L_25 - .L_24)
.L_24:
        /*0080*/ 	.word	0x00000080
        /*0084*/ 	.word	0x00000001
        /*0088*/ 	.word	0x00000001


	//----- nvinfo : EIATTR_CBANK_PARAM_SIZE
	.align		4
.L_25:
        /*008c*/ 	.byte	0x03, 0x19
        /*008e*/ 	.short	0x002c


	//----- nvinfo : EIATTR_PARAM_CBANK
	.align		4
        /*0090*/ 	.byte	0x04, 0x0a
        /*0092*/ 	.short	(.L_27 - .L_26)
	.align		4
.L_26:
        /*0094*/ 	.word	index@(.nv.constant0.triton_poi_fused_add_div_10)
        /*0098*/ 	.short	0x0210
        /*009a*/ 	.short	0x002c


	//----- nvinfo : EIATTR_SW_WAR
	.align		4
.L_27:
        /*009c*/ 	.byte	0x04, 0x36
        /*009e*/ 	.short	(.L_29 - .L_28)
.L_28:
        /*00a0*/ 	.word	0x00000008
.L_29:


//--------------------- .nv.callgraph             --------------------------
	.section	.nv.callgraph,"",@"SHT_CUDA_CALLGRAPH"
	.align	4
	.sectionentsize	8
	.align		4
        /*0000*/ 	.word	0x00000000
	.align		4
        /*0004*/ 	.word	0xffffffff
	.align		4
        /*0008*/ 	.word	0x00000000
	.align		4
        /*000c*/ 	.word	0xfffffffe
	.align		4
        /*0010*/ 	.word	0x00000000
	.align		4
        /*0014*/ 	.word	0xfffffffd
	.align		4
        /*0018*/ 	.word	0x00000000
	.align		4
        /*001c*/ 	.word	0xfffffffc


//--------------------- .text.triton_poi_fused_add_div_10 --------------------------
	.section	.text.triton_poi_fused_add_div_10,"ax",@progbits
	.align	128
        .global         triton_poi_fused_add_div_10
        .type           triton_poi_fused_add_div_10,@function
        .size           triton_poi_fused_add_div_10,(.L_x_1 - triton_poi_fused_add_div_10)
        .other          triton_poi_fused_add_div_10,@"STO_CUDA_ENTRY STV_DEFAULT"
triton_poi_fused_add_div_10:
.text.triton_poi_fused_add_div_10:
[----:B------:R-:W0:Y:S01]  /*0000*/  LDC R1, c[0x0][0x28] ;  /* 0x00000a00ff017b82 */ /* 0x000e220000000800 */
[----:B------:R-:W1:Y:S07]  /*0010*/  S2R R0, SR_TID.X ;  /* 0x0000000000007919 */ /* 0x000e6e0000002100 */
[----:B------:R-:W2:Y:S01]  /*0020*/  LDC.64 R10, c[0x0][0x228] ;  /* 0x00008a00ff0a7b82 */ /* 0x000ea20000000a00 */
[----:B------:R-:W-:Y:S01]  /*0030*/  ULDC.64 UR4, c[0x0][0x208] ;  /* 0x0000820000047ab9 */ /* 0x000fe20000000a00 */
[----:B------:R-:W3:Y:S06]  /*0040*/  S2R R3, SR_CTAID.X ;  /* 0x0000000000037919 */ /* 0x000eec0000002500 */
[----:B------:R-:W4:Y:S08]  /*0050*/  LDC.64 R12, c[0x0][0x230] ;  /* 0x00008c00ff0c7b82 */ /* 0x000f300000000a00 */
[----:B------:R-:W5:Y:S08]  /*0060*/  LDC.64 R8, c[0x0][0x220] ;  /* 0x00008800ff087b82 */ /* 0x000f700000000a00 */
[----:B------:R-:W2:Y:S01]  /*0070*/  LDC.64 R6, c[0x0][0x218] ;  /* 0x00008600ff067b82 */ /* 0x000ea20000000a00 */
[----:B-1----:R-:W-:-:S04]  /*0080*/  SHF.L.U32 R0, R0, 0x1, RZ ;  /* 0x0000000100007819 */ /* 0x002fc800000006ff */
[----:B------:R-:W-:-:S04]  /*0090*/  LOP3.LUT R0, R0, 0xfe, RZ, 0xc0, !PT ;  /* 0x000000fe00007812 */ /* 0x000fc800078ec0ff */
[----:B---3--:R-:W-:Y:S02]  /*00a0*/  LEA R15, R3, R0, 0x8 ;  /* 0x00000000030f7211 */ /* 0x008fe400078e40ff */
[----:B------:R-:W-:Y:S02]  /*00b0*/  SHF.R.S32.HI R0, RZ, 0x17, R3 ;  /* 0x00000017ff007819 */ /* 0x000fe40000011403 */
[----:B------:R-:W1:Y:S01]  /*00c0*/  LDC.64 R2, c[0x0][0x210] ;  /* 0x00008400ff027b82 */ /* 0x000e620000000a00 */
[C---:B------:R-:W-:Y:S02]  /*00d0*/  ISETP.GE.AND P0, PT, R15.reuse, 0x100, PT ;  /* 0x000001000f00780c */ /* 0x040fe40003f06270 */
[----:B------:R-:W-:Y:S02]  /*00e0*/  CS2R R16, SRZ ;  /* 0x0000000000107805 */ /* 0x000fe4000001ff00 */
[----:B------:R-:W-:Y:S01]  /*00f0*/  SGXT R0, R0, 0x1 ;  /* 0x000000010000781a */ /* 0x000fe20000000200 */
[----:B-----5:R-:W-:-:S03]  /*0100*/  IMAD.WIDE R8, R15, 0x4, R8 ;  /* 0x000000040f087825 */ /* 0x020fc600078e0208 */
[----:B------:R-:W-:Y:S01]  /*0110*/  LEA.HI R0, R0, R15, RZ, 0x2 ;  /* 0x0000000f00007211 */ /* 0x000fe200078f10ff */
[----:B0-2---:R-:W-:-:S03]  /*0120*/  IMAD.WIDE R6, R15, 0x4, R6 ;  /* 0x000000040f067825 */ /* 0x005fc600078e0206 */
[----:B------:R-:W-:Y:S02]  /*0130*/  LOP3.LUT R0, R0, 0xfffffffc, RZ, 0xc0, !PT ;  /* 0xfffffffc00007812 */ /* 0x000fe400078ec0ff */
[----:B------:R-:W-:Y:S02]  /*0140*/  CS2R R20, SRZ ;  /* 0x0000000000147805 */ /* 0x000fe4000001ff00 */
[----:B------:R-:W-:Y:S01]  /*0150*/  CS2R R18, SRZ ;  /* 0x0000000000127805 */ /* 0x000fe2000001ff00 */
[----:B------:R-:W2:Y:S01]  /*0160*/  @!P0 LDG.E.64 R16, desc[UR4][R8.64] ;  /* 0x0000000408108981 */ /* 0x000ea2000c1e1b00 */
[----:B------:R-:W-:-:S05]  /*0170*/  IADD3 R5, R15, -R0, RZ ;  /* 0x800000000f057210 */ /* 0x000fca0007ffe0ff */
[----:B------:R-:W-:-:S04]  /*0180*/  IMAD.WIDE R10, R5, 0x4, R10 ;  /* 0x00000004050a7825 */ /* 0x000fc800078e020a */
[----:B----4-:R-:W-:Y:S01]  /*0190*/  IMAD.WIDE R12, R5, 0x4, R12 ;  /* 0x00000004050c7825 */ /* 0x010fe200078e020c */
[----:B------:R-:W-:-:S03]  /*01a0*/  CS2R R4, SRZ ;  /* 0x0000000000047805 */ /* 0x000fc6000001ff00 */
[----:B-1----:R-:W-:Y:S01]  /*01b0*/  IMAD.WIDE R2, R15, 0x4, R2 ;  /* 0x000000040f027825 */ /* 0x002fe200078e0202 */
[----:B------:R-:W-:Y:S01]  /*01c0*/  CS2R R14, SRZ ;  /* 0x00000000000e7805 */ /* 0x000fe2000001ff00 */
[----:B------:R-:W3:Y:S04]  /*01d0*/  @!P0 LDG.E.EL.64 R20, desc[UR4][R12.64] ;  /* 0x000000040c148981 */ /* 0x000ee8000c2e1b00 */
[----:B------:R-:W2:Y:S04]  /*01e0*/  @!P0 LDG.E.EL.64 R4, desc[UR4][R10.64] ;  /* 0x000000040a048981 */ /* 0x000ea8000c2e1b00 */
[----:B------:R-:W3:Y:S04]  /*01f0*/  @!P0 LDG.E.64 R18, desc[UR4][R2.64] ;  /* 0x0000000402128981 */ /* 0x000ee8000c1e1b00 */
[----:B------:R-:W4:Y:S01]  /*0200*/  @!P0 LDG.E.64 R14, desc[UR4][R6.64] ;  /* 0x00000004060e8981 */ /* 0x000f22000c1e1b00 */
[----:B--2---:R-:W-:Y:S01]  /*0210*/  FADD R11, R4, R16 ;  /* 0x00000010040b7221 */ /* 0x004fe20000000000 */
[----:B------:R-:W-:Y:S01]  /*0220*/  FADD R0, R5, R17 ;  /* 0x0000001105007221 */ /* 0x000fe20000000000 */
[----:B---3--:R-:W-:Y:S01]  /*0230*/  FADD R18, R20, R18 ;  /* 0x0000001214127221 */ /* 0x008fe20000000000 */
[----:B------:R-:W-:Y:S01]  /*0240*/  FADD R19, R21, R19 ;  /* 0x0000001315137221 */ /* 0x000fe20000000000 */
[----:B----4-:R-:W-:Y:S01]  /*0250*/  FADD R11, R11, R14 ;  /* 0x0000000e0b0b7221 */ /* 0x010fe20000000000 */
[----:B------:R-:W-:-:S03]  /*0260*/  FADD R0, R0, R15 ;  /* 0x0000000f00007221 */ /* 0x000fc60000000000 */
[----:B------:R-:W-:Y:S01]  /*0270*/  FADD R18, R18, R11 ;  /* 0x0000000b12127221 */ /* 0x000fe20000000000 */
[----:B------:R-:W-:Y:S01]  /*0280*/  FADD R19, R19, R0 ;  /* 0x0000000013137221 */ /* 0x000fe20000000000 */
[----:B------:R-:W-:Y:S06]  /*0290*/  @P0 EXIT ;  /* 0x000000000000094d */ /* 0x000fec0003800000 */
[----:B------:R-:W-:Y:S01]  /*02a0*/  STG.E.64 desc[UR4][R2.64], R18 ;  /* 0x0000001202007986 */ /* 0x000fe2000c101b04 */
[----:B------:R-:W-:Y:S05]  /*02b0*/  EXIT ;  /* 0x000000000000794d */ /* 0x000fea0003800000 */
.L_x_0:
[----:B------:R-:W-:-:S00]  /*02c0*/  BRA `(.L_x_0) ;  /* 0xfffffffc00fc7947 */ /* 0x000fc0000383ffff */
[----:B------:R-:W-:-:S00]  /*02d0*/  NOP ;  /* 0x0000000000007918 */ /* 0x000fc00000000000 */
        /* <DEDUP_REMOVED lines=10> */
.L_x_1:


//--------------------- .nv.constant0.triton_poi_fused_add_div_10 --------------------------
	.section	.nv.constant0.triton_poi_fused_add_div_10,"a",@progbits
	.sectionflags	@""
	.align	4
.nv.constant0.triton_poi_fused_add_div_10:
	.zero		572
